//
// Generated by NVIDIA NVVM Compiler
//
// Compiler Build ID: CL-36424714
// Cuda compilation tools, release 13.0, V13.0.88
// Based on NVVM 20.0.0
//

.version 9.0
.target sm_100
.address_size 64

	// .globl	_Z20clusters_argmin_shfljjPfPjj
// _ZZ20clusters_argmin_shfljjPfPjjE4shrd has been demoted

.visible .entry _Z20clusters_argmin_shfljjPfPjj(
	.param .u32 _Z20clusters_argmin_shfljjPfPjj_param_0,
	.param .u32 _Z20clusters_argmin_shfljjPfPjj_param_1,
	.param .u64 .ptr .align 1 _Z20clusters_argmin_shfljjPfPjj_param_2,
	.param .u64 .ptr .align 1 _Z20clusters_argmin_shfljjPfPjj_param_3,
	.param .u32 _Z20clusters_argmin_shfljjPfPjj_param_4
)
{
	.reg .pred 	%p<57>;
	.reg .b32 	%r<188>;
	.reg .b32 	%f<113>;
	.reg .b64 	%rd<9>;
	// demoted variable
	.shared .align 4 .b8 _ZZ20clusters_argmin_shfljjPfPjjE4shrd[8192];
	ld.param.u32 	%r99, [_Z20clusters_argmin_shfljjPfPjj_param_1];
	ld.param.u64 	%rd1, [_Z20clusters_argmin_shfljjPfPjj_param_2];
	ld.param.u64 	%rd2, [_Z20clusters_argmin_shfljjPfPjj_param_3];
	ld.param.u32 	%r98, [_Z20clusters_argmin_shfljjPfPjj_param_4];
	mov.u32 	%r1, %tid.x;
	mov.u32 	%r2, %ctaid.x;
	mul.lo.s32 	%r3, %r99, %r2;
	setp.ge.u32 	%p1, %r1, %r99;
	mov.f32 	%f78, 0f47C35000;
	@%p1 bra 	$L__BB0_2;
	cvta.to.global.u64 	%rd3, %rd1;
	add.s32 	%r100, %r3, %r1;
	mul.wide.u32 	%rd4, %r100, 4;
	add.s64 	%rd5, %rd3, %rd4;
	ld.global.f32 	%f78, [%rd5];
$L__BB0_2:
	and.b32  	%r101, %r1, 31;
	mov.b32 	%r102, %f78;
	shfl.sync.bfly.b32	%r103|%p2, %r102, 1, 31, -1;
	mov.b32 	%f69, %r103;
	shfl.sync.bfly.b32	%r104|%p3, %r101, 1, 31, -1;
	setp.gtu.f32 	%p4, %f78, %f69;
	selp.f32 	%f70, %f69, %f78, %p4;
	selp.b32 	%r105, %r104, %r101, %p4;
	mov.b32 	%r106, %f70;
	shfl.sync.bfly.b32	%r107|%p5, %r106, 2, 31, -1;
	mov.b32 	%f71, %r107;
	shfl.sync.bfly.b32	%r108|%p6, %r105, 2, 31, -1;
	setp.gtu.f32 	%p7, %f70, %f71;
	selp.f32 	%f72, %f71, %f70, %p7;
	selp.b32 	%r109, %r108, %r105, %p7;
	mov.b32 	%r110, %f72;
	shfl.sync.bfly.b32	%r111|%p8, %r110, 4, 31, -1;
	mov.b32 	%f73, %r111;
	shfl.sync.bfly.b32	%r112|%p9, %r109, 4, 31, -1;
	setp.gtu.f32 	%p10, %f72, %f73;
	selp.f32 	%f74, %f73, %f72, %p10;
	selp.b32 	%r113, %r112, %r109, %p10;
	mov.b32 	%r114, %f74;
	shfl.sync.bfly.b32	%r115|%p11, %r114, 8, 31, -1;
	mov.b32 	%f75, %r115;
	shfl.sync.bfly.b32	%r116|%p12, %r113, 8, 31, -1;
	setp.gtu.f32 	%p13, %f74, %f75;
	selp.f32 	%f76, %f75, %f74, %p13;
	selp.b32 	%r117, %r116, %r113, %p13;
	mov.b32 	%r118, %f76;
	shfl.sync.bfly.b32	%r119|%p14, %r118, 16, 31, -1;
	mov.b32 	%f77, %r119;
	shfl.sync.bfly.b32	%r120|%p15, %r117, 16, 31, -1;
	setp.gtu.f32 	%p16, %f76, %f77;
	selp.f32 	%f3, %f77, %f76, %p16;
	selp.b32 	%r4, %r120, %r117, %p16;
	setp.ne.s32 	%p17, %r101, 0;
	@%p17 bra 	$L__BB0_4;
	add.s32 	%r121, %r4, %r1;
	shr.u32 	%r122, %r1, 2;
	and.b32  	%r123, %r122, 248;
	mov.u32 	%r124, _ZZ20clusters_argmin_shfljjPfPjjE4shrd;
	add.s32 	%r125, %r124, %r123;
	st.shared.f32 	[%r125], %f3;
	st.shared.u32 	[%r125+4], %r121;
$L__BB0_4:
	bar.sync 	0;
	setp.ne.s32 	%p18, %r1, 0;
	@%p18 bra 	$L__BB0_78;
	ld.shared.u32 	%r146, [_ZZ20clusters_argmin_shfljjPfPjjE4shrd+4];
	setp.lt.u32 	%p19, %r98, 2;
	@%p19 bra 	$L__BB0_77;
	ld.shared.f32 	%f80, [_ZZ20clusters_argmin_shfljjPfPjjE4shrd];
	add.s32 	%r6, %r98, -1;
	add.s32 	%r128, %r98, -2;
	and.b32  	%r7, %r6, 15;
	setp.lt.u32 	%p20, %r128, 15;
	mov.b32 	%r174, 1;
	@%p20 bra 	$L__BB0_42;
	mov.u32 	%r131, _ZZ20clusters_argmin_shfljjPfPjjE4shrd;
	add.s32 	%r142, %r131, 132;
	and.b32  	%r132, %r6, -16;
	neg.s32 	%r144, %r132;
	mov.b32 	%r143, 0;
$L__BB0_8:
	.pragma "nounroll";
	ld.shared.f32 	%f6, [%r142+-124];
	setp.geu.f32 	%p21, %f6, %f80;
	@%p21 bra 	$L__BB0_10;
	ld.shared.u32 	%r146, [%r142+-120];
	mov.f32 	%f80, %f6;
$L__BB0_10:
	ld.shared.f32 	%f8, [%r142+-116];
	setp.geu.f32 	%p22, %f8, %f80;
	@%p22 bra 	$L__BB0_12;
	ld.shared.u32 	%r146, [%r142+-112];
	mov.f32 	%f80, %f8;
$L__BB0_12:
	ld.shared.f32 	%f10, [%r142+-108];
	setp.geu.f32 	%p23, %f10, %f80;
	@%p23 bra 	$L__BB0_14;
	ld.shared.u32 	%r146, [%r142+-104];
	mov.f32 	%f80, %f10;
$L__BB0_14:
	ld.shared.f32 	%f12, [%r142+-100];
	setp.geu.f32 	%p24, %f12, %f80;
	@%p24 bra 	$L__BB0_16;
	ld.shared.u32 	%r146, [%r142+-96];
	mov.f32 	%f80, %f12;
$L__BB0_16:
	ld.shared.f32 	%f14, [%r142+-92];
	setp.geu.f32 	%p25, %f14, %f80;
	@%p25 bra 	$L__BB0_18;
	ld.shared.u32 	%r146, [%r142+-88];
	mov.f32 	%f80, %f14;
$L__BB0_18:
	ld.shared.f32 	%f16, [%r142+-84];
	setp.geu.f32 	%p26, %f16, %f80;
	@%p26 bra 	$L__BB0_20;
	ld.shared.u32 	%r146, [%r142+-80];
	mov.f32 	%f80, %f16;
$L__BB0_20:
	ld.shared.f32 	%f18, [%r142+-76];
	setp.geu.f32 	%p27, %f18, %f80;
	@%p27 bra 	$L__BB0_22;
	ld.shared.u32 	%r146, [%r142+-72];
	mov.f32 	%f80, %f18;
$L__BB0_22:
	ld.shared.f32 	%f20, [%r142+-68];
	setp.geu.f32 	%p28, %f20, %f80;
	@%p28 bra 	$L__BB0_24;
	ld.shared.u32 	%r146, [%r142+-64];
	mov.f32 	%f80, %f20;
$L__BB0_24:
	ld.shared.f32 	%f22, [%r142+-60];
	setp.geu.f32 	%p29, %f22, %f80;
	@%p29 bra 	$L__BB0_26;
	ld.shared.u32 	%r146, [%r142+-56];
	mov.f32 	%f80, %f22;
$L__BB0_26:
	ld.shared.f32 	%f24, [%r142+-52];
	setp.geu.f32 	%p30, %f24, %f80;
	@%p30 bra 	$L__BB0_28;
	ld.shared.u32 	%r146, [%r142+-48];
	mov.f32 	%f80, %f24;
$L__BB0_28:
	ld.shared.f32 	%f26, [%r142+-44];
	setp.geu.f32 	%p31, %f26, %f80;
	@%p31 bra 	$L__BB0_30;
	ld.shared.u32 	%r146, [%r142+-40];
	mov.f32 	%f80, %f26;
$L__BB0_30:
	ld.shared.f32 	%f28, [%r142+-36];
	setp.geu.f32 	%p32, %f28, %f80;
	@%p32 bra 	$L__BB0_32;
	ld.shared.u32 	%r146, [%r142+-32];
	mov.f32 	%f80, %f28;
$L__BB0_32:
	ld.shared.f32 	%f30, [%r142+-28];
	setp.geu.f32 	%p33, %f30, %f80;
	@%p33 bra 	$L__BB0_34;
	ld.shared.u32 	%r146, [%r142+-24];
	mov.f32 	%f80, %f30;
$L__BB0_34:
	ld.shared.f32 	%f32, [%r142+-20];
	setp.geu.f32 	%p34, %f32, %f80;
	@%p34 bra 	$L__BB0_36;
	ld.shared.u32 	%r146, [%r142+-16];
	mov.f32 	%f80, %f32;
$L__BB0_36:
	ld.shared.f32 	%f34, [%r142+-12];
	setp.geu.f32 	%p35, %f34, %f80;
	@%p35 bra 	$L__BB0_38;
	ld.shared.u32 	%r146, [%r142+-8];
	mov.f32 	%f80, %f34;
$L__BB0_38:
	ld.shared.f32 	%f36, [%r142+-4];
	setp.geu.f32 	%p36, %f36, %f80;
	@%p36 bra 	$L__BB0_40;
	ld.shared.u32 	%r146, [%r142];
	mov.f32 	%f80, %f36;
$L__BB0_40:
	add.s32 	%r144, %r144, 16;
	add.s32 	%r143, %r143, 16;
	add.s32 	%r142, %r142, 128;
	setp.ne.s32 	%p37, %r144, 0;
	@%p37 bra 	$L__BB0_8;
	add.s32 	%r174, %r143, 1;
$L__BB0_42:
	setp.eq.s32 	%p38, %r7, 0;
	@%p38 bra 	$L__BB0_77;
	and.b32  	%r52, %r6, 7;
	setp.lt.u32 	%p39, %r7, 8;
	@%p39 bra 	$L__BB0_61;
	shl.b32 	%r134, %r174, 3;
	mov.u32 	%r135, _ZZ20clusters_argmin_shfljjPfPjjE4shrd;
	add.s32 	%r53, %r135, %r134;
	ld.shared.f32 	%f39, [%r53];
	setp.geu.f32 	%p40, %f39, %f80;
	@%p40 bra 	$L__BB0_46;
	ld.shared.u32 	%r146, [%r53+4];
	mov.f32 	%f80, %f39;
$L__BB0_46:
	ld.shared.f32 	%f41, [%r53+8];
	setp.geu.f32 	%p41, %f41, %f80;
	@%p41 bra 	$L__BB0_48;
	ld.shared.u32 	%r146, [%r53+12];
	mov.f32 	%f80, %f41;
$L__BB0_48:
	ld.shared.f32 	%f43, [%r53+16];
	setp.geu.f32 	%p42, %f43, %f80;
	@%p42 bra 	$L__BB0_50;
	ld.shared.u32 	%r146, [%r53+20];
	mov.f32 	%f80, %f43;
$L__BB0_50:
	ld.shared.f32 	%f45, [%r53+24];
	setp.geu.f32 	%p43, %f45, %f80;
	@%p43 bra 	$L__BB0_52;
	ld.shared.u32 	%r146, [%r53+28];
	mov.f32 	%f80, %f45;
$L__BB0_52:
	ld.shared.f32 	%f47, [%r53+32];
	setp.geu.f32 	%p44, %f47, %f80;
	@%p44 bra 	$L__BB0_54;
	ld.shared.u32 	%r146, [%r53+36];
	mov.f32 	%f80, %f47;
$L__BB0_54:
	ld.shared.f32 	%f49, [%r53+40];
	setp.geu.f32 	%p45, %f49, %f80;
	@%p45 bra 	$L__BB0_56;
	ld.shared.u32 	%r146, [%r53+44];
	mov.f32 	%f80, %f49;
$L__BB0_56:
	ld.shared.f32 	%f51, [%r53+48];
	setp.geu.f32 	%p46, %f51, %f80;
	@%p46 bra 	$L__BB0_58;
	ld.shared.u32 	%r146, [%r53+52];
	mov.f32 	%f80, %f51;
$L__BB0_58:
	ld.shared.f32 	%f53, [%r53+56];
	setp.geu.f32 	%p47, %f53, %f80;
	@%p47 bra 	$L__BB0_60;
	ld.shared.u32 	%r146, [%r53+60];
	mov.f32 	%f80, %f53;
$L__BB0_60:
	add.s32 	%r174, %r174, 8;
$L__BB0_61:
	setp.eq.s32 	%p48, %r52, 0;
	@%p48 bra 	$L__BB0_77;
	and.b32  	%r74, %r6, 3;
	setp.lt.u32 	%p49, %r52, 4;
	@%p49 bra 	$L__BB0_72;
	shl.b32 	%r137, %r174, 3;
	mov.u32 	%r138, _ZZ20clusters_argmin_shfljjPfPjjE4shrd;
	add.s32 	%r75, %r138, %r137;
	ld.shared.f32 	%f56, [%r75];
	setp.geu.f32 	%p50, %f56, %f80;
	@%p50 bra 	$L__BB0_65;
	ld.shared.u32 	%r146, [%r75+4];
	mov.f32 	%f80, %f56;
$L__BB0_65:
	ld.shared.f32 	%f58, [%r75+8];
	setp.geu.f32 	%p51, %f58, %f80;
	@%p51 bra 	$L__BB0_67;
	ld.shared.u32 	%r146, [%r75+12];
	mov.f32 	%f80, %f58;
$L__BB0_67:
	ld.shared.f32 	%f60, [%r75+16];
	setp.geu.f32 	%p52, %f60, %f80;
	@%p52 bra 	$L__BB0_69;
	ld.shared.u32 	%r146, [%r75+20];
	mov.f32 	%f80, %f60;
$L__BB0_69:
	ld.shared.f32 	%f62, [%r75+24];
	setp.geu.f32 	%p53, %f62, %f80;
	@%p53 bra 	$L__BB0_71;
	ld.shared.u32 	%r146, [%r75+28];
	mov.f32 	%f80, %f62;
$L__BB0_71:
	add.s32 	%r174, %r174, 4;
$L__BB0_72:
	setp.eq.s32 	%p54, %r74, 0;
	@%p54 bra 	$L__BB0_77;
	shl.b32 	%r139, %r174, 3;
	mov.u32 	%r140, _ZZ20clusters_argmin_shfljjPfPjjE4shrd;
	add.s32 	%r141, %r139, %r140;
	add.s32 	%r184, %r141, 4;
	neg.s32 	%r183, %r74;
$L__BB0_74:
	.pragma "nounroll";
	ld.shared.f32 	%f66, [%r184+-4];
	setp.geu.f32 	%p55, %f66, %f80;
	@%p55 bra 	$L__BB0_76;
	ld.shared.u32 	%r146, [%r184];
	mov.f32 	%f80, %f66;
$L__BB0_76:
	add.s32 	%r184, %r184, 8;
	add.s32 	%r183, %r183, 1;
	setp.ne.s32 	%p56, %r183, 0;
	@%p56 bra 	$L__BB0_74;
$L__BB0_77:
	cvta.to.global.u64 	%rd6, %rd2;
	mul.wide.u32 	%rd7, %r2, 4;
	add.s64 	%rd8, %rd6, %rd7;
	st.global.u32 	[%rd8], %r146;
$L__BB0_78:
	ret;

}


// ===== COMPILED SASS (sm_100) =====

	.target	sm_100

	.elftype	@"ET_EXEC"


//--------------------- .note.nv.tkinfo           --------------------------
	.section	.note.nv.tkinfo,"",@"SHT_NOTE"
	.sectionflags	@"SHF_NOTE_NV_TKINFO"
	.tkinfo
        /*0018*/ 	.word	0x00000002
        /*0030*/ 	.string	""
        /*0030*/ 	.string	"ptxas"
        /*0030*/ 	.string	"Cuda compilation tools, release 13.0, V13.0.88"
        /*0030*/ 	.string	"Build cuda_13.0.r13.0/compiler.36424714_0"
        /*0030*/ 	.string	"-arch sm_100 -m 64 "



//--------------------- .note.nv.cuinfo           --------------------------
	.section	.note.nv.cuinfo,"",@"SHT_NOTE"
	.sectionflags	@"SHF_NOTE_NV_CUINFO"
        /*0018*/ 	.short	0x0002
        /*001a*/ 	.short	0x0064
        /*001c*/ 	.short	0x0082
	.zero		2


//--------------------- .nv.info                  --------------------------
	.section	.nv.info,"",@"SHT_CUDA_INFO"
	.align	4


	//----- nvinfo : EIATTR_REGCOUNT
	.align		4
        /*0000*/ 	.byte	0x04, 0x2f
        /*0002*/ 	.short	(.L_1 - .L_0)
	.align		4
.L_0:
        /*0004*/ 	.word	index@(_Z20clusters_argmin_shfljjPfPjj)
        /*0008*/ 	.word	0x00000018


	//----- nvinfo : EIATTR_FRAME_SIZE
	.align		4
.L_1:
        /*000c*/ 	.byte	0x04, 0x11
        /*000e*/ 	.short	(.L_3 - .L_2)
	.align		4
.L_2:
        /*0010*/ 	.word	index@(_Z20clusters_argmin_shfljjPfPjj)
        /*0014*/ 	.word	0x00000000


	//----- nvinfo : EIATTR_MIN_STACK_SIZE
	.align		4
.L_3:
        /*0018*/ 	.byte	0x04, 0x12
        /*001a*/ 	.short	(.L_5 - .L_4)
	.align		4
.L_4:
        /*001c*/ 	.word	index@(_Z20clusters_argmin_shfljjPfPjj)
        /*0020*/ 	.word	0x00000000
.L_5:


//--------------------- .nv.compat                --------------------------
	.section	.nv.compat,"",@"SHT_CUDA_COMPAT_INFO"
	.align	4
        /*0000*/ 	.byte	0x02, 0x09, 0x00, 0x00, 0x02, 0x02, 0x01, 0x00, 0x02, 0x05, 0x05, 0x00, 0x03, 0x07, 0x01, 0x01
        /*0010*/ 	.byte	0x02, 0x03, 0x00, 0x00, 0x02, 0x06, 0x01, 0x00, 0x04, 0x0b, 0x08, 0x00, 0x09, 0x00, 0x00, 0x00
        /*0020*/ 	.byte	0x00, 0x00, 0x00, 0x00


//--------------------- .nv.info._Z20clusters_argmin_shfljjPfPjj --------------------------
	.section	.nv.info._Z20clusters_argmin_shfljjPfPjj,"",@"SHT_CUDA_INFO"
	.sectionflags	@""
	.align	4


	//----- nvinfo : EIATTR_CUDA_API_VERSION
	.align		4
        /*0000*/ 	.byte	0x04, 0x37
        /*0002*/ 	.short	(.L_7 - .L_6)
.L_6:
        /*0004*/ 	.word	0x00000082


	//----- nvinfo : EIATTR_KPARAM_INFO
	.align		4
.L_7:
        /*0008*/ 	.byte	0x04, 0x17
        /*000a*/ 	.short	(.L_9 - .L_8)
.L_8:
        /*000c*/ 	.word	0x00000000
        /*0010*/ 	.short	0x0004
        /*0012*/ 	.short	0x0018
        /*0014*/ 	.byte	0x00, 0xf0, 0x11, 0x00


	//----- nvinfo : EIATTR_KPARAM_INFO
	.align		4
.L_9:
        /*0018*/ 	.byte	0x04, 0x17
        /*001a*/ 	.short	(.L_11 - .L_10)
.L_10:
        /*001c*/ 	.word	0x00000000
        /*0020*/ 	.short	0x0003
        /*0022*/ 	.short	0x0010
        /*0024*/ 	.byte	0x00, 0xf5, 0x21, 0x00


	//----- nvinfo : EIATTR_KPARAM_INFO
	.align		4
.L_11:
        /*0028*/ 	.byte	0x04, 0x17
        /*002a*/ 	.short	(.L_13 - .L_12)
.L_12:
        /*002c*/ 	.word	0x00000000
        /*0030*/ 	.short	0x0002
        /*0032*/ 	.short	0x0008
        /*0034*/ 	.byte	0x00, 0xf5, 0x21, 0x00


	//----- nvinfo : EIATTR_KPARAM_INFO
	.align		4
.L_13:
        /*0038*/ 	.byte	0x04, 0x17
        /*003a*/ 	.short	(.L_15 - .L_14)
.L_14:
        /*003c*/ 	.word	0x00000000
        /*0040*/ 	.short	0x0001
        /*0042*/ 	.short	0x0004
        /*0044*/ 	.byte	0x00, 0xf0, 0x11, 0x00


	//----- nvinfo : EIATTR_KPARAM_INFO
	.align		4
.L_15:
        /*0048*/ 	.byte	0x04, 0x17
        /*004a*/ 	.short	(.L_17 - .L_16)
.L_16:
        /*004c*/ 	.word	0x00000000
        /*0050*/ 	.short	0x0000
        /*0052*/ 	.short	0x0000
        /*0054*/ 	.byte	0x00, 0xf0, 0x11, 0x00


	//----- nvinfo : EIATTR_SPARSE_MMA_MASK
	.align		4
.L_17:
        /*0058*/ 	.byte	0x03, 0x50
        /*005a*/ 	.short	0x0000


	//----- nvinfo : EIATTR_MAXREG_COUNT
	.align		4
        /*005c*/ 	.byte	0x03, 0x1b
        /*005e*/ 	.short	0x00ff


	//----- nvinfo : EIATTR_NUM_BARRIERS
	.align		4
        /*0060*/ 	.byte	0x02, 0x4c
        /*0062*/ 	.byte	0x01
	.zero		1


	//----- nvinfo : EIATTR_MERCURY_ISA_VERSION
	.align		4
        /*0064*/ 	.byte	0x03, 0x5f
        /*0066*/ 	.short	0x0101


	//----- nvinfo : EIATTR_COOP_GROUP_MASK_REGIDS
	.align		4
        /*0068*/ 	.byte	0x04, 0x29
        /*006a*/ 	.short	(.L_19 - .L_18)


	//   ....[0]....
.L_18:
        /*006c*/ 	.word	0xffffffff


	//   ....[1]....
        /*0070*/ 	.word	0xffffffff


	//   ....[2]....
        /*0074*/ 	.word	0xffffffff


	//   ....[3]....
        /*0078*/ 	.word	0xffffffff


	//   ....[4]....
        /*007c*/ 	.word	0xffffffff


	//   ....[5]....
        /*0080*/ 	.word	0xffffffff


	//   ....[6]....
        /*0084*/ 	.word	0xffffffff


	//   ....[7]....
        /*0088*/ 	.word	0xffffffff


	//   ....[8]....
        /*008c*/ 	.word	0xffffffff


	//   ....[9]....
        /*0090*/ 	.word	0xffffffff


	//----- nvinfo : EIATTR_COOP_GROUP_INSTR_OFFSETS
	.align		4
.L_19:
        /*0094*/ 	.byte	0x04, 0x28
        /*0096*/ 	.short	(.L_21 - .L_20)


	//   ....[0]....
.L_20:
        /*0098*/ 	.word	0x000000d0


	//   ....[1]....
        /*009c*/ 	.word	0x000000f0


	//   ....[2]....
        /*00a0*/ 	.word	0x00000140


	//   ....[3]....
        /*00a4*/ 	.word	0x00000160


	//   ....[4]....
        /*00a8*/ 	.word	0x000001a0


	//   ....[5]....
        /*00ac*/ 	.word	0x000001b0


	//   ....[6]....
        /*00b0*/ 	.word	0x00000200


	//   ....[7]....
        /*00b4*/ 	.word	0x00000210


	//   ....[8]....
        /*00b8*/ 	.word	0x00000260


	//   ....[9]....
        /*00bc*/ 	.word	0x00000270


	//----- nvinfo : EIATTR_VRC_CTA_INIT_COUNT
	.align		4
.L_21:
        /*00c0*/ 	.byte	0x02, 0x4a
	.zero		1
	.zero		1


	//----- nvinfo : EIATTR_EXIT_INSTR_OFFSETS
	.align		4
        /*00c4*/ 	.byte	0x04, 0x1c
        /*00c6*/ 	.short	(.L_23 - .L_22)


	//   ....[0]....
.L_22:
        /*00c8*/ 	.word	0x000002f0


	//   ....[1]....
        /*00cc*/ 	.word	0x00000df0


	//----- nvinfo : EIATTR_CBANK_PARAM_SIZE
	.align		4
.L_23:
        /*00d0*/ 	.byte	0x03, 0x19
        /*00d2*/ 	.short	0x001c


	//----- nvinfo : EIATTR_PARAM_CBANK
	.align		4
        /*00d4*/ 	.byte	0x04, 0x0a
        /*00d6*/ 	.short	(.L_25 - .L_24)
	.align		4
.L_24:
        /*00d8*/ 	.word	index@(.nv.constant0._Z20clusters_argmin_shfljjPfPjj)
        /*00dc*/ 	.short	0x0380
        /*00de*/ 	.short	0x001c


	//----- nvinfo : EIATTR_SW_WAR
	.align		4
.L_25:
        /*00e0*/ 	.byte	0x04, 0x36
        /*00e2*/ 	.short	(.L_27 - .L_26)
.L_26:
        /*00e4*/ 	.word	0x00000008
.L_27:


//--------------------- .nv.callgraph             --------------------------
	.section	.nv.callgraph,"",@"SHT_CUDA_CALLGRAPH"
	.align	4
	.sectionentsize	8
	.align		4
        /*0000*/ 	.word	0x00000000
	.align		4
        /*0004*/ 	.word	0xffffffff
	.align		4
        /*0008*/ 	.word	0x00000000
	.align		4
        /*000c*/ 	.word	0xfffffffe
	.align		4
        /*0010*/ 	.word	0x00000000
	.align		4
        /*0014*/ 	.word	0xfffffffd
	.align		4
        /*0018*/ 	.word	0x00000000
	.align		4
        /*001c*/ 	.word	0xfffffffc


//--------------------- .text._Z20clusters_argmin_shfljjPfPjj --------------------------
	.section	.text._Z20clusters_argmin_shfljjPfPjj,"ax",@progbits
	.align	128
        .global         _Z20clusters_argmin_shfljjPfPjj
        .type           _Z20clusters_argmin_shfljjPfPjj,@function
        .size           _Z20clusters_argmin_shfljjPfPjj,(.L_x_7 - _Z20clusters_argmin_shfljjPfPjj)
        .other          _Z20clusters_argmin_shfljjPfPjj,@"STO_CUDA_ENTRY STV_DEFAULT"
_Z20clusters_argmin_shfljjPfPjj:
.text._Z20clusters_argmin_shfljjPfPjj:
[----:B------:R-:W-:Y:S01]  /*0000*/  LDC R1, c[0x0][0x37c] ;  /* 0x0000df00ff017b82 */ /* 0x000fe20000000800 */
[----:B------:R-:W0:Y:S01]  /*0010*/  S2R R3, SR_TID.X ;  /* 0x0000000000037919 */ /* 0x000e220000002100 */
[----:B------:R-:W0:Y:S01]  /*0020*/  LDCU UR4, c[0x0][0x384] ;  /* 0x00007080ff0477ac */ /* 0x000e220008000800 */
[----:B------:R-:W-:Y:S01]  /*0030*/  IMAD.MOV.U32 R2, RZ, RZ, 0x47c35000 ;  /* 0x47c35000ff027424 */ /* 0x000fe200078e00ff */
[----:B------:R-:W1:Y:S01]  /*0040*/  S2R R0, SR_CTAID.X ;  /* 0x0000000000007919 */ /* 0x000e620000002500 */
[----:B------:R-:W2:Y:S01]  /*0050*/  LDCU.64 UR10, c[0x0][0x358] ;  /* 0x00006b00ff0a77ac */ /* 0x000ea20008000a00 */
[----:B0-----:R-:W-:-:S13]  /*0060*/  ISETP.GE.U32.AND P0, PT, R3, UR4, PT ;  /* 0x0000000403007c0c */ /* 0x001fda000bf06070 */
[----:B------:R-:W0:Y:S01]  /*0070*/  @!P0 LDC.64 R4, c[0x0][0x388] ;  /* 0x0000e200ff048b82 */ /* 0x000e220000000a00 */
[----:B-1----:R-:W-:-:S04]  /*0080*/  @!P0 IMAD R7, R0, UR4, R3 ;  /* 0x0000000400078c24 */ /* 0x002fc8000f8e0203 */
[----:B0-----:R-:W-:-:S05]  /*0090*/  @!P0 IMAD.WIDE.U32 R4, R7, 0x4, R4 ;  /* 0x0000000407048825 */ /* 0x001fca00078e0004 */
[----:B--2---:R-:W2:Y:S01]  /*00a0*/  @!P0 LDG.E R2, desc[UR10][R4.64] ;  /* 0x0000000a04028981 */ /* 0x004ea2000c1e1900 */
[C---:B------:R-:W-:Y:S02]  /*00b0*/  LOP3.LUT P1, R6, R3.reuse, 0x1f, RZ, 0xc0, !PT ;  /* 0x0000001f03067812 */ /* 0x040fe4000782c0ff */
[----:B------:R-:W-:-:S03]  /*00c0*/  ISETP.NE.AND P2, PT, R3, RZ, PT ;  /* 0x000000ff0300720c */ /* 0x000fc60003f45270 */
[----:B------:R-:W-:Y:S08]  /*00d0*/  SHFL.BFLY PT, R9, R6, 0x1, 0x1f ;  /* 0x0c201f0006097f89 */ /* 0x000ff000000e0000 */
[----:B------:R-:W0:Y:S01]  /*00e0*/  @!P1 S2R R13, SR_CgaCtaId ;  /* 0x00000000000d9919 */ /* 0x000e220000008800 */
[----:B--2---:R-:W1:Y:S02]  /*00f0*/  SHFL.BFLY PT, R7, R2, 0x1, 0x1f ;  /* 0x0c201f0002077f89 */ /* 0x004e6400000e0000 */
[----:B-1----:R-:W-:-:S04]  /*0100*/  FSETP.GTU.AND P0, PT, R2, R7, PT ;  /* 0x000000070200720b */ /* 0x002fc80003f0c000 */
[----:B------:R-:W-:Y:S02]  /*0110*/  FSEL R7, R7, R2, P0 ;  /* 0x0000000207077208 */ /* 0x000fe40000000000 */
[----:B------:R-:W-:Y:S02]  /*0120*/  SEL R9, R9, R6, P0 ;  /* 0x0000000609097207 */ /* 0x000fe40000000000 */
[----:B------:R-:W-:Y:S01]  /*0130*/  @!P1 SHF.R.U32.HI R6, RZ, 0x2, R3 ;  /* 0x00000002ff069819 */ /* 0x000fe20000011603 */
[----:B------:R-:W1:Y:S03]  /*0140*/  SHFL.BFLY PT, R8, R7, 0x2, 0x1f ;  /* 0x0c401f0007087f89 */ /* 0x000e6600000e0000 */
[----:B------:R-:W-:Y:S01]  /*0150*/  @!P1 LOP3.LUT R6, R6, 0xf8, RZ, 0xc0, !PT ;  /* 0x000000f806069812 */ /* 0x000fe200078ec0ff */
[----:B------:R-:W2:Y:S01]  /*0160*/  SHFL.BFLY PT, R10, R9, 0x2, 0x1f ;  /* 0x0c401f00090a7f89 */ /* 0x000ea200000e0000 */
[----:B-1----:R-:W-:-:S04]  /*0170*/  FSETP.GTU.AND P0, PT, R7, R8, PT ;  /* 0x000000080700720b */ /* 0x002fc80003f0c000 */
[----:B------:R-:W-:Y:S02]  /*0180*/  FSEL R8, R8, R7, P0 ;  /* 0x0000000708087208 */ /* 0x000fe40000000000 */
[----:B--2---:R-:W-:-:S03]  /*0190*/  SEL R10, R10, R9, P0 ;  /* 0x000000090a0a7207 */ /* 0x004fc60000000000 */
[----:B------:R-:W1:Y:S04]  /*01a0*/  SHFL.BFLY PT, R5, R8, 0x4, 0x1f ;  /* 0x0c801f0008057f89 */ /* 0x000e6800000e0000 */
[----:B------:R-:W2:Y:S01]  /*01b0*/  SHFL.BFLY PT, R11, R10, 0x4, 0x1f ;  /* 0x0c801f000a0b7f89 */ /* 0x000ea200000e0000 */
[----:B-1----:R-:W-:-:S04]  /*01c0*/  FSETP.GTU.AND P0, PT, R8, R5, PT ;  /* 0x000000050800720b */ /* 0x002fc80003f0c000 */
[----:B------:R-:W-:Y:S02]  /*01d0*/  FSEL R5, R5, R8, P0 ;  /* 0x0000000805057208 */ /* 0x000fe40000000000 */
[----:B--2---:R-:W-:Y:S02]  /*01e0*/  SEL R11, R11, R10, P0 ;  /* 0x0000000a0b0b7207 */ /* 0x004fe40000000000 */
[----:B------:R-:W-:Y:S01]  /*01f0*/  @!P1 MOV R8, 0x400 ;  /* 0x0000040000089802 */ /* 0x000fe20000000f00 */
[----:B------:R-:W1:Y:S04]  /*0200*/  SHFL.BFLY PT, R2, R5, 0x8, 0x1f ;  /* 0x0d001f0005027f89 */ /* 0x000e6800000e0000 */
[----:B------:R-:W2:Y:S01]  /*0210*/  SHFL.BFLY PT, R4, R11, 0x8, 0x1f ;  /* 0x0d001f000b047f89 */ /* 0x000ea200000e0000 */
[----:B-1----:R-:W-:-:S04]  /*0220*/  FSETP.GTU.AND P0, PT, R5, R2, PT ;  /* 0x000000020500720b */ /* 0x002fc80003f0c000 */
[----:B------:R-:W-:Y:S02]  /*0230*/  FSEL R2, R2, R5, P0 ;  /* 0x0000000502027208 */ /* 0x000fe40000000000 */
[----:B--2---:R-:W-:Y:S02]  /*0240*/  SEL R4, R4, R11, P0 ;  /* 0x0000000b04047207 */ /* 0x004fe40000000000 */
[----:B0-----:R-:W-:Y:S01]  /*0250*/  @!P1 LEA R5, R13, R8, 0x18 ;  /* 0x000000080d059211 */ /* 0x001fe200078ec0ff */
[----:B------:R-:W0:Y:S04]  /*0260*/  SHFL.BFLY PT, R7, R2, 0x10, 0x1f ;  /* 0x0e001f0002077f89 */ /* 0x000e2800000e0000 */
[----:B------:R-:W1:Y:S01]  /*0270*/  SHFL.BFLY PT, R9, R4, 0x10, 0x1f ;  /* 0x0e001f0004097f89 */ /* 0x000e6200000e0000 */
[----:B------:R-:W-:Y:S01]  /*0280*/  @!P1 IMAD.IADD R5, R6, 0x1, R5 ;  /* 0x0000000106059824 */ /* 0x000fe200078e0205 */
[----:B0-----:R-:W-:-:S04]  /*0290*/  FSETP.GTU.AND P0, PT, R2, R7, PT ;  /* 0x000000070200720b */ /* 0x001fc80003f0c000 */
[----:B-1----:R-:W-:Y:S02]  /*02a0*/  SEL R8, R9, R4, P0 ;  /* 0x0000000409087207 */ /* 0x002fe40000000000 */
[----:B------:R-:W-:-:S03]  /*02b0*/  FSEL R6, R7, R2, P0 ;  /* 0x0000000207067208 */ /* 0x000fc60000000000 */
[----:B------:R-:W-:-:S05]  /*02c0*/  @!P1 IMAD.IADD R7, R8, 0x1, R3 ;  /* 0x0000000108079824 */ /* 0x000fca00078e0203 */
[----:B------:R0:W-:Y:S01]  /*02d0*/  @!P1 STS.64 [R5], R6 ;  /* 0x0000000605009388 */ /* 0x0001e20000000a00 */
[----:B------:R-:W-:Y:S06]  /*02e0*/  BAR.SYNC.DEFER_BLOCKING 0x0 ;  /* 0x0000000000007b1d */ /* 0x000fec0000010000 */
[----:B------:R-:W-:Y:S05]  /*02f0*/  @P2 EXIT ;  /* 0x000000000000294d */ /* 0x000fea0003800000 */
[----:B------:R-:W1:Y:S01]  /*0300*/  S2UR UR5, SR_CgaCtaId ;  /* 0x00000000000579c3 */ /* 0x000e620000008800 */
[----:B------:R-:W-:Y:S02]  /*0310*/  UMOV UR4, 0x400 ;  /* 0x0000040000047882 */ /* 0x000fe40000000000 */
[----:B-1----:R-:W-:Y:S02]  /*0320*/  ULEA UR6, UR5, UR4, 0x18 ;  /* 0x0000000405067291 */ /* 0x002fe4000f8ec0ff */
[----:B------:R-:W1:Y:S07]  /*0330*/  LDCU UR4, c[0x0][0x398] ;  /* 0x00007300ff0477ac */ /* 0x000e6e0008000800 */
[----:B------:R-:W2:Y:S01]  /*0340*/  LDS.64 R2, [UR6] ;  /* 0x00000006ff027984 */ /* 0x000ea20008000a00 */
[----:B-1----:R-:W-:-:S09]  /*0350*/  UISETP.GE.U32.AND UP0, UPT, UR4, 0x2, UPT ;  /* 0x000000020400788c */ /* 0x002fd2000bf06070 */
[----:B------:R-:W-:Y:S05]  /*0360*/  BRA.U !UP0, `(.L_x_0) ;  /* 0x0000000908947547 */ /* 0x000fea000b800000 */
[----:B------:R-:W-:Y:S01]  /*0370*/  UIADD3 UR5, UPT, UPT, UR4, -0x1, URZ ;  /* 0xffffffff04057890 */ /* 0x000fe2000fffe0ff */
[----:B0-2---:R-:W-:Y:S01]  /*0380*/  IMAD.MOV.U32 R5, RZ, RZ, R2 ;  /* 0x000000ffff057224 */ /* 0x005fe200078e0002 */
[----:B------:R-:W-:Y:S02]  /*0390*/  UIADD3 UR4, UPT, UPT, UR4, -0x2, URZ ;  /* 0xfffffffe04047890 */ /* 0x000fe4000fffe0ff */
[----:B------:R-:W-:Y:S02]  /*03a0*/  ULOP3.LUT UR8, UR5, 0xf, URZ, 0xc0, !UPT ;  /* 0x0000000f05087892 */ /* 0x000fe4000f8ec0ff */
[----:B------:R-:W-:-:S03]  /*03b0*/  UISETP.GE.U32.AND UP0, UPT, UR4, 0xf, UPT ;  /* 0x0000000f0400788c */ /* 0x000fc6000bf06070 */
[----:B------:R-:W-:-:S06]  /*03c0*/  UMOV UR4, 0x1 ;  /* 0x0000000100047882 */ /* 0x000fcc0000000000 */
[----:B------:R-:W-:Y:S05]  /*03d0*/  BRA.U !UP0, `(.L_x_1) ;  /* 0x0000000508287547 */ /* 0x000fea000b800000 */
[----:B------:R-:W-:Y:S02]  /*03e0*/  ULOP3.LUT UR4, UR5, 0xfffffff0, URZ, 0xc0, !UPT ;  /* 0xfffffff005047892 */ /* 0x000fe4000f8ec0ff */
[----:B------:R-:W-:Y:S02]  /*03f0*/  UIADD3 UR6, UPT, UPT, UR6, 0x84, URZ ;  /* 0x0000008406067890 */ /* 0x000fe4000fffe0ff */
[----:B------:R-:W-:-:S03]  /*0400*/  UIADD3 UR7, UPT, UPT, -UR4, URZ, URZ ;  /* 0x000000ff04077290 */ /* 0x000fc6000fffe1ff */
[----:B------:R-:W-:-:S09]  /*0410*/  UMOV UR4, URZ ;  /* 0x000000ff00047c82 */ /* 0x000fd20008000000 */
.L_x_2:
[----:B0-----:R-:W0:Y:S01]  /*0420*/  LDS R2, [UR6+-0x7c] ;  /* 0xffff8406ff027984 */ /* 0x001e220008000800 */
[----:B------:R-:W-:Y:S02]  /*0430*/  UIADD3 UR7, UPT, UPT, UR7, 0x10, URZ ;  /* 0x0000001007077890 */ /* 0x000fe4000fffe0ff */
[----:B------:R-:W-:Y:S01]  /*0440*/  UIADD3 UR4, UPT, UPT, UR4, 0x10, URZ ;  /* 0x0000001004047890 */ /* 0x000fe2000fffe0ff */
[----:B-1----:R-:W1:Y:S01]  /*0450*/  LDS R4, [UR6+-0x74] ;  /* 0xffff8c06ff047984 */ /* 0x002e620008000800 */
[----:B------:R-:W-:Y:S01]  /*0460*/  UISETP.NE.AND UP0, UPT, UR7, URZ, UPT ;  /* 0x000000ff0700728c */ /* 0x000fe2000bf05270 */
[----:B0-----:R-:W-:-:S13]  /*0470*/  FSETP.GEU.AND P0, PT, R2, R5, PT ;  /* 0x000000050200720b */ /* 0x001fda0003f0e000 */
[----:B------:R-:W-:Y:S01]  /*0480*/  @!P0 IMAD.MOV.U32 R5, RZ, RZ, R2 ;  /* 0x000000ffff058224 */ /* 0x000fe200078e0002 */
[----:B------:R-:W-:Y:S04]  /*0490*/  @!P0 LDS R3, [UR6+-0x78] ;  /* 0xffff8806ff038984 */ /* 0x000fe80008000800 */
[----:B------:R-:W0:Y:S01]  /*04a0*/  LDS R2, [UR6+-0x6c] ;  /* 0xffff9406ff027984 */ /* 0x000e220008000800 */
[----:B-1----:R-:W-:-:S13]  /*04b0*/  FSETP.GEU.AND P0, PT, R4, R5, PT ;  /* 0x000000050400720b */ /* 0x002fda0003f0e000 */
[----:B------:R-:W-:Y:S01]  /*04c0*/  @!P0 IMAD.MOV.U32 R5, RZ, RZ, R4 ;  /* 0x000000ffff058224 */ /* 0x000fe200078e0004 */
[----:B------:R-:W-:Y:S04]  /*04d0*/  @!P0 LDS R3, [UR6+-0x70] ;  /* 0xffff9006ff038984 */ /* 0x000fe80008000800 */
[----:B------:R-:W1:Y:S01]  /*04e0*/  LDS R4, [UR6+-0x64] ;  /* 0xffff9c06ff047984 */ /* 0x000e620008000800 */
        /* <DEDUP_REMOVED lines=50> */
[----:B------:R-:W0:Y:S04]  /*0810*/  @!P0 LDS R3, [UR6+-0x8] ;  /* 0xfffff806ff038984 */ /* 0x000e280008000800 */
[----:B-1----:R-:W-:-:S13]  /*0820*/  FSETP.GEU.AND P0, PT, R4, R5, PT ;  /* 0x000000050400720b */ /* 0x002fda0003f0e000 */
[----:B------:R-:W-:Y:S01]  /*0830*/  @!P0 IMAD.MOV.U32 R5, RZ, RZ, R4 ;  /* 0x000000ffff058224 */ /* 0x000fe200078e0004 */
[----:B------:R-:W1:Y:S01]  /*0840*/  @!P0 LDS R3, [UR6] ;  /* 0x00000006ff038984 */ /* 0x000e620008000800 */
[----:B------:R-:W-:Y:S01]  /*0850*/  UIADD3 UR6, UPT, UPT, UR6, 0x80, URZ ;  /* 0x0000008006067890 */ /* 0x000fe2000fffe0ff */
[----:B------:R-:W-:Y:S11]  /*0860*/  BRA.U UP0, `(.L_x_2) ;  /* 0xfffffff900ec7547 */ /* 0x000ff6000b83ffff */
[----:B------:R-:W-:-:S12]  /*0870*/  UIADD3 UR4, UPT, UPT, UR4, 0x1, URZ ;  /* 0x0000000104047890 */ /* 0x000fd8000fffe0ff */
.L_x_1:
[----:B------:R-:W-:-:S09]  /*0880*/  UISETP.NE.AND UP0, UPT, UR8, URZ, UPT ;  /* 0x000000ff0800728c */ /* 0x000fd2000bf05270 */
[----:B------:R-:W-:Y:S05]  /*0890*/  BRA.U !UP0, `(.L_x_0) ;  /* 0x0000000508487547 */ /* 0x000fea000b800000 */
[----:B------:R-:W-:Y:S02]  /*08a0*/  UISETP.GE.U32.AND UP0, UPT, UR8, 0x8, UPT ;  /* 0x000000080800788c */ /* 0x000fe4000bf06070 */
[----:B------:R-:W-:-:S04]  /*08b0*/  ULOP3.LUT UR9, UR5, 0x7, URZ, 0xc0, !UPT ;  /* 0x0000000705097892 */ /* 0x000fc8000f8ec0ff */
[----:B------:R-:W-:-:S03]  /*08c0*/  UISETP.NE.AND UP1, UPT, UR9, URZ, UPT ;  /* 0x000000ff0900728c */ /* 0x000fc6000bf25270 */
[----:B------:R-:W-:Y:S08]  /*08d0*/  BRA.U !UP0, `(.L_x_3) ;  /* 0x0000000108947547 */ /* 0x000ff0000b800000 */
[----:B------:R-:W2:Y:S01]  /*08e0*/  S2UR UR7, SR_CgaCtaId ;  /* 0x00000000000779c3 */ /* 0x000ea20000008800 */
[----:B------:R-:W-:Y:S02]  /*08f0*/  UMOV UR6, 0x400 ;  /* 0x0000040000067882 */ /* 0x000fe40000000000 */
[----:B--2---:R-:W-:-:S04]  /*0900*/  ULEA UR6, UR7, UR6, 0x18 ;  /* 0x0000000607067291 */ /* 0x004fc8000f8ec0ff */
[----:B------:R-:W-:Y:S02]  /*0910*/  ULEA UR6, UR4, UR6, 0x3 ;  /* 0x0000000604067291 */ /* 0x000fe4000f8e18ff */
[----:B------:R-:W-:-:S07]  /*0920*/  UIADD3 UR4, UPT, UPT, UR4, 0x8, URZ ;  /* 0x0000000804047890 */ /* 0x000fce000fffe0ff */
[----:B------:R-:W2:Y:S04]  /*0930*/  LDS.64 R6, [UR6] ;  /* 0x00000006ff067984 */ /* 0x000ea80008000a00 */
[----:B------:R-:W3:Y:S04]  /*0940*/  LDS.64 R8, [UR6+0x8] ;  /* 0x00000806ff087984 */ /* 0x000ee80008000a00 */
[----:B------:R-:W4:Y:S04]  /*0950*/  LDS.64 R10, [UR6+0x10] ;  /* 0x00001006ff0a7984 */ /* 0x000f280008000a00 */
[----:B------:R-:W5:Y:S04]  /*0960*/  LDS.64 R12, [UR6+0x18] ;  /* 0x00001806ff0c7984 */ /* 0x000f680008000a00 */
[----:B------:R-:W5:Y:S04]  /*0970*/  LDS.64 R14, [UR6+0x20] ;  /* 0x00002006ff0e7984 */ /* 0x000f680008000a00 */
[----:B------:R-:W5:Y:S04]  /*0980*/  LDS.64 R16, [UR6+0x28] ;  /* 0x00002806ff107984 */ /* 0x000f680008000a00 */
[----:B------:R-:W5:Y:S04]  /*0990*/  LDS.64 R18, [UR6+0x30] ;  /* 0x00003006ff127984 */ /* 0x000f680008000a00 */
[----:B------:R-:W5:Y:S01]  /*09a0*/  LDS.64 R20, [UR6+0x38] ;  /* 0x00003806ff147984 */ /* 0x000f620008000a00 */
[----:B--2---:R-:W-:-:S13]  /*09b0*/  FSETP.GEU.AND P3, PT, R6, R5, PT ;  /* 0x000000050600720b */ /* 0x004fda0003f6e000 */
[----:B------:R-:W-:Y:S02]  /*09c0*/  @!P3 IMAD.MOV.U32 R5, RZ, RZ, R6 ;  /* 0x000000ffff05b224 */ /* 0x000fe400078e0006 */
[----:B01----:R-:W-:-:S03]  /*09d0*/  @!P3 IMAD.MOV.U32 R3, RZ, RZ, R7 ;  /* 0x000000ffff03b224 */ /* 0x003fc600078e0007 */
[----:B---3--:R-:W-:-:S13]  /*09e0*/  FSETP.GEU.AND P4, PT, R8, R5, PT ;  /* 0x000000050800720b */ /* 0x008fda0003f8e000 */
[----:B------:R-:W-:Y:S02]  /*09f0*/  @!P4 IMAD.MOV.U32 R5, RZ, RZ, R8 ;  /* 0x000000ffff05c224 */ /* 0x000fe400078e0008 */
[----:B------:R-:W-:-:S03]  /*0a00*/  @!P4 IMAD.MOV.U32 R3, RZ, RZ, R9 ;  /* 0x000000ffff03c224 */ /* 0x000fc600078e0009 */
[----:B----4-:R-:W-:-:S13]  /*0a10*/  FSETP.GEU.AND P5, PT, R10, R5, PT ;  /* 0x000000050a00720b */ /* 0x010fda0003fae000 */
[----:B------:R-:W-:Y:S02]  /*0a20*/  @!P5 IMAD.MOV.U32 R5, RZ, RZ, R10 ;  /* 0x000000ffff05d224 */ /* 0x000fe400078e000a */
[----:B------:R-:W-:-:S03]  /*0a30*/  @!P5 IMAD.MOV.U32 R3, RZ, RZ, R11 ;  /* 0x000000ffff03d224 */ /* 0x000fc600078e000b */
[----:B-----5:R-:W-:-:S13]  /*0a40*/  FSETP.GEU.AND P6, PT, R12, R5, PT ;  /* 0x000000050c00720b */ /* 0x020fda0003fce000 */
[----:B------:R-:W-:Y:S02]  /*0a50*/  @!P6 IMAD.MOV.U32 R5, RZ, RZ, R12 ;  /* 0x000000ffff05e224 */ /* 0x000fe400078e000c */
[----:B------:R-:W-:-:S03]  /*0a60*/  @!P6 IMAD.MOV.U32 R3, RZ, RZ, R13 ;  /* 0x000000ffff03e224 */ /* 0x000fc600078e000d */
[----:B------:R-:W-:-:S13]  /*0a70*/  FSETP.GEU.AND P2, PT, R14, R5, PT ;  /* 0x000000050e00720b */ /* 0x000fda0003f4e000 */
        /* <DEDUP_REMOVED lines=10> */
[----:B------:R-:W-:-:S07]  /*0b20*/  @!P3 IMAD.MOV.U32 R5, RZ, RZ, R20 ;  /* 0x000000ffff05b224 */ /* 0x000fce00078e0014 */
.L_x_3:
        /* <DEDUP_REMOVED lines=25> */
[----:B------:R-:W-:-:S07]  /*0cc0*/  @!P3 IMAD.MOV.U32 R5, RZ, RZ, R12 ;  /* 0x000000ffff05b224 */ /* 0x000fce00078e000c */
.L_x_4:
[----:B------:R-:W-:Y:S05]  /*0cd0*/  BRA.U !UP1, `(.L_x_0) ;  /* 0x0000000109387547 */ /* 0x000fea000b800000 */
[----:B------:R-:W2:Y:S01]  /*0ce0*/  S2UR UR7, SR_CgaCtaId ;  /* 0x00000000000779c3 */ /* 0x000ea20000008800 */
[----:B------:R-:W-:Y:S01]  /*0cf0*/  UMOV UR6, 0x400 ;  /* 0x0000040000067882 */ /* 0x000fe20000000000 */
[----:B------:R-:W-:Y:S02]  /*0d00*/  UIADD3 UR5, UPT, UPT, -UR5, URZ, URZ ;  /* 0x000000ff05057290 */ /* 0x000fe4000fffe1ff */
[----:B--2---:R-:W-:-:S04]  /*0d10*/  ULEA UR6, UR7, UR6, 0x18 ;  /* 0x0000000607067291 */ /* 0x004fc8000f8ec0ff */
[----:B------:R-:W-:-:S04]  /*0d20*/  ULEA UR4, UR4, UR6, 0x3 ;  /* 0x0000000604047291 */ /* 0x000fc8000f8e18ff */
[----:B------:R-:W-:-:S12]  /*0d30*/  UIADD3 UR4, UPT, UPT, UR4, 0x4, URZ ;  /* 0x0000000404047890 */ /* 0x000fd8000fffe0ff */
.L_x_5:
[----:B------:R-:W2:Y:S01]  /*0d40*/  LDS R2, [UR4+-0x4] ;  /* 0xfffffc04ff027984 */ /* 0x000ea20008000800 */
[----:B------:R-:W-:-:S04]  /*0d50*/  UIADD3 UR5, UPT, UPT, UR5, 0x1, URZ ;  /* 0x0000000105057890 */ /* 0x000fc8000fffe0ff */
[----:B------:R-:W-:Y:S01]  /*0d60*/  UISETP.NE.AND UP0, UPT, UR5, URZ, UPT ;  /* 0x000000ff0500728c */ /* 0x000fe2000bf05270 */
[----:B--2---:R-:W-:-:S13]  /*0d70*/  FSETP.GEU.AND P0, PT, R2, R5, PT ;  /* 0x000000050200720b */ /* 0x004fda0003f0e000 */
[----:B------:R-:W-:Y:S01]  /*0d80*/  @!P0 IMAD.MOV.U32 R5, RZ, RZ, R2 ;  /* 0x000000ffff058224 */ /* 0x000fe200078e0002 */
[----:B01-3--:R-:W3:Y:S01]  /*0d90*/  @!P0 LDS R3, [UR4] ;  /* 0x00000004ff038984 */ /* 0x00bee20008000800 */
[----:B------:R-:W-:Y:S01]  /*0da0*/  UIADD3 UR4, UPT, UPT, UR4, 0x8, URZ ;  /* 0x0000000804047890 */ /* 0x000fe2000fffe0ff */
[----:B------:R-:W-:Y:S11]  /*0db0*/  BRA.U UP0, `(.L_x_5) ;  /* 0xfffffffd00e07547 */ /* 0x000ff6000b83ffff */
.L_x_0:
[----:B0-----:R-:W0:Y:S02]  /*0dc0*/  LDC.64 R4, c[0x0][0x390] ;  /* 0x0000e400ff047b82 */ /* 0x001e240000000a00 */
[----:B0-----:R-:W-:-:S05]  /*0dd0*/  IMAD.WIDE.U32 R4, R0, 0x4, R4 ;  /* 0x0000000400047825 */ /* 0x001fca00078e0004 */
[----:B-123--:R-:W-:Y:S01]  /*0de0*/  STG.E desc[UR10][R4.64], R3 ;  /* 0x0000000304007986 */ /* 0x00efe2000c10190a */
[----:B------:R-:W-:Y:S05]  /*0df0*/  EXIT ;  /* 0x000000000000794d */ /* 0x000fea0003800000 */
.L_x_6:
[----:B------:R-:W-:-:S00]  /*0e00*/  BRA `(.L_x_6) ;  /* 0xfffffffc00fc7947 */ /* 0x000fc0000383ffff */
[----:B------:R-:W-:-:S00]  /*0e10*/  NOP ;  /* 0x0000000000007918 */ /* 0x000fc00000000000 */
        /* <DEDUP_REMOVED lines=14> */
.L_x_7:


//--------------------- .nv.shared._Z20clusters_argmin_shfljjPfPjj --------------------------
	.section	.nv.shared._Z20clusters_argmin_shfljjPfPjj,"aw",@nobits
	.sectionflags	@""
	.align	4
.nv.shared._Z20clusters_argmin_shfljjPfPjj:
	.zero		9216


//--------------------- .nv.shared.reserved.0     --------------------------
	.section	.nv.shared.reserved.0,"aw",@nobits
	.weak		__nv_reservedSMEM_offset_0_alias
	.size		__nv_reservedSMEM_offset_0_alias, 0, 64
	.other		__nv_reservedSMEM_offset_0_alias,@"STO_CUDA_RESERVED_SHARED STV_DEFAULT"
__nv_reservedSMEM_offset_0_alias:
	.zero		0
	.zero		64


//--------------------- .nv.constant0._Z20clusters_argmin_shfljjPfPjj --------------------------
	.section	.nv.constant0._Z20clusters_argmin_shfljjPfPjj,"a",@progbits
	.sectionflags	@""
	.align	4
.nv.constant0._Z20clusters_argmin_shfljjPfPjj:
	.zero		924


//--------------------- SYMBOLS --------------------------

	.type		.nv.reservedSmem.offset0,@object
	.size		.nv.reservedSmem.offset0,0x4
	.type		.nv.reservedSmem.cap,@object
	.size		.nv.reservedSmem.cap,0x4
